	.headerflags	@"EF_CUDA_TEXMODE_UNIFIED EF_CUDA_64BIT_ADDRESS EF_CUDA_ACCELERATORS EF_CUDA_SM90 EF_CUDA_VIRTUAL_SM(EF_CUDA_SM90)"
	.elftype	@"ET_EXEC"


//--------------------- .nv.info                  --------------------------
	.section	.nv.info,"",@"SHT_CUDA_INFO"
	.align	4


	//----- nvinfo : EIATTR_REGCOUNT
	.align		4
        /*0000*/ 	.byte	0x04, 0x2f
        /*0002*/ 	.short	(.L_3 - .L_2)
	.align		4
.L_2:
        /*0004*/ 	.word	index@(triton_poi_fused__native_batch_norm_legit_no_training_cat_convolution_relu_34)
        /*0008*/ 	.word	0x00000020


	//----- nvinfo : EIATTR_MIN_STACK_SIZE
	.align		4
.L_3:
        /*000c*/ 	.byte	0x04, 0x12
        /*000e*/ 	.short	(.L_5 - .L_4)
	.align		4
.L_4:
        /*0010*/ 	.word	index@(triton_poi_fused__native_batch_norm_legit_no_training_cat_convolution_relu_34)
        /*0014*/ 	.word	0x00000000


	//----- nvinfo : EIATTR_FRAME_SIZE
	.align		4
.L_5:
        /*0018*/ 	.byte	0x04, 0x11
        /*001a*/ 	.short	(.L_7 - .L_6)
	.align		4
.L_6:
        /*001c*/ 	.word	index@(triton_poi_fused__native_batch_norm_legit_no_training_cat_convolution_relu_34)
        /*0020*/ 	.word	0x00000000


	//----- nvinfo : EIATTR_MIN_STACK_SIZE
	.align		4
.L_7:
        /*0024*/ 	.byte	0x04, 0x12
        /*0026*/ 	.short	(.L_9 - .L_8)
	.align		4
.L_8:
        /*0028*/ 	.word	index@(triton_poi_fused__native_batch_norm_legit_no_training_cat_convolution_relu_34)
        /*002c*/ 	.word	0x00000000
.L_9:


//--------------------- .nv.info.triton_poi_fused__native_batch_norm_legit_no_training_cat_convolution_relu_34 --------------------------
	.section	.nv.info.triton_poi_fused__native_batch_norm_legit_no_training_cat_convolution_relu_34,"",@"SHT_CUDA_INFO"
	.sectionflags	@""
	.align	4


	//----- nvinfo : EIATTR_CUDA_API_VERSION
	.align		4
        /*0000*/ 	.byte	0x04, 0x37
        /*0002*/ 	.short	(.L_11 - .L_10)
.L_10:
        /*0004*/ 	.word	0x0000007c


	//----- nvinfo : EIATTR_KPARAM_INFO
	.align		4
.L_11:
        /*0008*/ 	.byte	0x04, 0x17
        /*000a*/ 	.short	(.L_13 - .L_12)
.L_12:
        /*000c*/ 	.word	0x00000000
        /*0010*/ 	.short	0x0008
        /*0012*/ 	.short	0x0040
        /*0014*/ 	.byte	0x00, 0xf0, 0x11, 0x00


	//----- nvinfo : EIATTR_KPARAM_INFO
	.align		4
.L_13:
        /*0018*/ 	.byte	0x04, 0x17
        /*001a*/ 	.short	(.L_15 - .L_14)
.L_14:
        /*001c*/ 	.word	0x00000000
        /*0020*/ 	.short	0x0007
        /*0022*/ 	.short	0x0038
        /*0024*/ 	.byte	0x00, 0xf4, 0x21, 0x00


	//----- nvinfo : EIATTR_KPARAM_INFO
	.align		4
.L_15:
        /*0028*/ 	.byte	0x04, 0x17
        /*002a*/ 	.short	(.L_17 - .L_16)
.L_16:
        /*002c*/ 	.word	0x00000000
        /*0030*/ 	.short	0x0006
        /*0032*/ 	.short	0x0030
        /*0034*/ 	.byte	0x00, 0xf4, 0x21, 0x00


	//----- nvinfo : EIATTR_KPARAM_INFO
	.align		4
.L_17:
        /*0038*/ 	.byte	0x04, 0x17
        /*003a*/ 	.short	(.L_19 - .L_18)
.L_18:
        /*003c*/ 	.word	0x00000000
        /*0040*/ 	.short	0x0005
        /*0042*/ 	.short	0x0028
        /*0044*/ 	.byte	0x00, 0xf4, 0x21, 0x00


	//----- nvinfo : EIATTR_KPARAM_INFO
	.align		4
.L_19:
        /*0048*/ 	.byte	0x04, 0x17
        /*004a*/ 	.short	(.L_21 - .L_20)
.L_20:
        /*004c*/ 	.word	0x00000000
        /*0050*/ 	.short	0x0004
        /*0052*/ 	.short	0x0020
        /*0054*/ 	.byte	0x00, 0xf4, 0x21, 0x00


	//----- nvinfo : EIATTR_KPARAM_INFO
	.align		4
.L_21:
        /*0058*/ 	.byte	0x04, 0x17
        /*005a*/ 	.short	(.L_23 - .L_22)
.L_22:
        /*005c*/ 	.word	0x00000000
        /*0060*/ 	.short	0x0003
        /*0062*/ 	.short	0x0018
        /*0064*/ 	.byte	0x00, 0xf4, 0x21, 0x00


	//----- nvinfo : EIATTR_KPARAM_INFO
	.align		4
.L_23:
        /*0068*/ 	.byte	0x04, 0x17
        /*006a*/ 	.short	(.L_25 - .L_24)
.L_24:
        /*006c*/ 	.word	0x00000000
        /*0070*/ 	.short	0x0002
        /*0072*/ 	.short	0x0010
        /*0074*/ 	.byte	0x00, 0xf4, 0x21, 0x00


	//----- nvinfo : EIATTR_KPARAM_INFO
	.align		4
.L_25:
        /*0078*/ 	.byte	0x04, 0x17
        /*007a*/ 	.short	(.L_27 - .L_26)
.L_26:
        /*007c*/ 	.word	0x00000000
        /*0080*/ 	.short	0x0001
        /*0082*/ 	.short	0x0008
        /*0084*/ 	.byte	0x00, 0xf4, 0x21, 0x00


	//----- nvinfo : EIATTR_KPARAM_INFO
	.align		4
.L_27:
        /*0088*/ 	.byte	0x04, 0x17
        /*008a*/ 	.short	(.L_29 - .L_28)
.L_28:
        /*008c*/ 	.word	0x00000000
        /*0090*/ 	.short	0x0000
        /*0092*/ 	.short	0x0000
        /*0094*/ 	.byte	0x00, 0xf4, 0x21, 0x00


	//----- nvinfo : EIATTR_SPARSE_MMA_MASK
	.align		4
.L_29:
        /*0098*/ 	.byte	0x03, 0x50
        /*009a*/ 	.short	0x0000


	//----- nvinfo : EIATTR_MAXREG_COUNT
	.align		4
        /*009c*/ 	.byte	0x03, 0x1b
        /*009e*/ 	.short	0x00ff


	//----- nvinfo : EIATTR_EXIT_INSTR_OFFSETS
	.align		4
        /*00a0*/ 	.byte	0x04, 0x1c
        /*00a2*/ 	.short	(.L_31 - .L_30)


	//   ....[0]....
.L_30:
        /*00a4*/ 	.word	0x00000940


	//----- nvinfo : EIATTR_REQNTID
	.align		4
.L_31:
        /*00a8*/ 	.byte	0x04, 0x10
        /*00aa*/ 	.short	(.L_33 - .L_32)
.L_32:
        /*00ac*/ 	.word	0x00000080
        /*00b0*/ 	.word	0x00000001
        /*00b4*/ 	.word	0x00000001


	//----- nvinfo : EIATTR_CBANK_PARAM_SIZE
	.align		4
.L_33:
        /*00b8*/ 	.byte	0x03, 0x19
        /*00ba*/ 	.short	0x0044


	//----- nvinfo : EIATTR_PARAM_CBANK
	.align		4
        /*00bc*/ 	.byte	0x04, 0x0a
        /*00be*/ 	.short	(.L_35 - .L_34)
	.align		4
.L_34:
        /*00c0*/ 	.word	index@(.nv.constant0.triton_poi_fused__native_batch_norm_legit_no_training_cat_convolution_relu_34)
        /*00c4*/ 	.short	0x0210
        /*00c6*/ 	.short	0x0044


	//----- nvinfo : EIATTR_SW_WAR
	.align		4
.L_35:
        /*00c8*/ 	.byte	0x04, 0x36
        /*00ca*/ 	.short	(.L_37 - .L_36)
.L_36:
        /*00cc*/ 	.word	0x00000008
.L_37:


//--------------------- .nv.callgraph             --------------------------
	.section	.nv.callgraph,"",@"SHT_CUDA_CALLGRAPH"
	.align	4
	.sectionentsize	8
	.align		4
        /*0000*/ 	.word	0x00000000
	.align		4
        /*0004*/ 	.word	0xffffffff
	.align		4
        /*0008*/ 	.word	0x00000000
	.align		4
        /*000c*/ 	.word	0xfffffffe
	.align		4
        /*0010*/ 	.word	0x00000000
	.align		4
        /*0014*/ 	.word	0xfffffffd
	.align		4
        /*0018*/ 	.word	0x00000000
	.align		4
        /*001c*/ 	.word	0xfffffffc


//--------------------- .nv.constant4             --------------------------
	.section	.nv.constant4,"a",@progbits
	.align	8
	.align		8
.nv.constant4:
        /*0000*/ 	.dword	_$_str
	.align		8
        /*0008*/ 	.dword	_$_str_$_2


//--------------------- .text.triton_poi_fused__native_batch_norm_legit_no_training_cat_convolution_relu_34 --------------------------
	.section	.text.triton_poi_fused__native_batch_norm_legit_no_training_cat_convolution_relu_34,"ax",@progbits
	.align	128
        .global         triton_poi_fused__native_batch_norm_legit_no_training_cat_convolution_relu_34
        .type           triton_poi_fused__native_batch_norm_legit_no_training_cat_convolution_relu_34,@function
        .size           triton_poi_fused__native_batch_norm_legit_no_training_cat_convolution_relu_34,(.L_x_1 - triton_poi_fused__native_batch_norm_legit_no_training_cat_convolution_relu_34)
        .other          triton_poi_fused__native_batch_norm_legit_no_training_cat_convolution_relu_34,@"STO_CUDA_ENTRY STV_DEFAULT"
triton_poi_fused__native_batch_norm_legit_no_training_cat_convolution_relu_34:
.text.triton_poi_fused__native_batch_norm_legit_no_training_cat_convolution_relu_34:
[----:B------:R-:W-:Y:S01]  /*0000*/  LDC R1, c[0x0][0x28] ;  /* 0x00000a00ff017b82 */ /* 0x000fe20000000800 */
[----:B------:R-:W1:Y:S07]  /*0010*/  S2R R0, SR_TID.X ;  /* 0x0000000000007919 */ /* 0x000e6e0000002100 */
[----:B------:R-:W2:Y:S01]  /*0020*/  LDC.64 R4, c[0x0][0x228] ;  /* 0x00008a00ff047b82 */ /* 0x000ea20000000a00 */
[----:B------:R-:W-:Y:S01]  /*0030*/  ULDC.64 UR4, c[0x0][0x208] ;  /* 0x0000820000047ab9 */ /* 0x000fe20000000a00 */
[----:B------:R-:W3:Y:S06]  /*0040*/  S2R R17, SR_CTAID.X ;  /* 0x0000000000117919 */ /* 0x000eec0000002500 */
[----:B------:R-:W4:Y:S08]  /*0050*/  LDC.64 R8, c[0x0][0x218] ;  /* 0x00008600ff087b82 */ /* 0x000f300000000a00 */
[----:B------:R-:W5:Y:S08]  /*0060*/  LDC.64 R12, c[0x0][0x210] ;  /* 0x00008400ff0c7b82 */ /* 0x000f700000000a00 */
[----:B------:R-:W4:Y:S01]  /*0070*/  LDC.64 R28, c[0x0][0x220] ;  /* 0x00008800ff1c7b82 */ /* 0x000f220000000a00 */
[----:B-1----:R-:W-:-:S07]  /*0080*/  SHF.L.U32 R0, R0, 0x2, RZ ;  /* 0x0000000200007819 */ /* 0x002fce00000006ff */
[----:B------:R-:W1:Y:S01]  /*0090*/  LDC.64 R24, c[0x0][0x230] ;  /* 0x00008c00ff187b82 */ /* 0x000e620000000a00 */
[----:B---3--:R-:W-:Y:S02]  /*00a0*/  SHF.R.S32.HI R2, RZ, 0x15, R17 ;  /* 0x00000015ff027819 */ /* 0x008fe40000011411 */
[----:B------:R-:W-:Y:S02]  /*00b0*/  LOP3.LUT R0, R0, 0x1fc, RZ, 0xc0, !PT ;  /* 0x000001fc00007812 */ /* 0x000fe400078ec0ff */
[----:B------:R-:W-:Y:S02]  /*00c0*/  SGXT R2, R2, 0x1 ;  /* 0x000000010202781a */ /* 0x000fe40000000200 */
[----:B------:R-:W-:-:S04]  /*00d0*/  LEA R17, R17, R0, 0xa ;  /* 0x0000000011117211 */ /* 0x000fc800078e50ff */
[C---:B------:R-:W-:Y:S02]  /*00e0*/  LEA.HI R0, R2.reuse, R17, RZ, 0xc ;  /* 0x0000001102007211 */ /* 0x040fe400078f60ff */
[----:B------:R-:W-:Y:S02]  /*00f0*/  IADD3 R19, R17, 0x200, RZ ;  /* 0x0000020011137810 */ /* 0x000fe40007ffe0ff */
[----:B------:R-:W-:Y:S02]  /*0100*/  SHF.R.S32.HI R0, RZ, 0xc, R0 ;  /* 0x0000000cff007819 */ /* 0x000fe40000011400 */
[----:B------:R-:W-:Y:S02]  /*0110*/  LEA.HI R2, R2, R19, RZ, 0xc ;  /* 0x0000001302027211 */ /* 0x000fe400078f60ff */
[----:B------:R-:W-:Y:S02]  /*0120*/  LEA.HI R3, R0, R0, RZ, 0x6 ;  /* 0x0000000000037211 */ /* 0x000fe400078f30ff */
[----:B------:R-:W-:-:S02]  /*0130*/  SHF.R.S32.HI R2, RZ, 0xc, R2 ;  /* 0x0000000cff027819 */ /* 0x000fc40000011402 */
[----:B------:R-:W-:Y:S02]  /*0140*/  LOP3.LUT R3, R3, 0xffffffc0, RZ, 0xc0, !PT ;  /* 0xffffffc003037812 */ /* 0x000fe400078ec0ff */
[----:B------:R-:W-:Y:S02]  /*0150*/  LEA.HI R6, R2, R2, RZ, 0x6 ;  /* 0x0000000202067211 */ /* 0x000fe400078f30ff */
[----:B------:R-:W-:Y:S02]  /*0160*/  IADD3 R27, R0, -R3, RZ ;  /* 0x80000003001b7210 */ /* 0x000fe40007ffe0ff */
[----:B------:R-:W-:-:S03]  /*0170*/  LOP3.LUT R3, R6, 0xffffffc0, RZ, 0xc0, !PT ;  /* 0xffffffc006037812 */ /* 0x000fc600078ec0ff */
[----:B--2---:R-:W-:Y:S01]  /*0180*/  IMAD.WIDE R10, R27, 0x4, R4 ;  /* 0x000000041b0a7825 */ /* 0x004fe200078e0204 */
[----:B------:R-:W-:-:S04]  /*0190*/  IADD3 R3, R2, -R3, RZ ;  /* 0x8000000302037210 */ /* 0x000fc80007ffe0ff */
[----:B------:R2:W3:Y:S01]  /*01a0*/  LDG.E.EL R21, desc[UR4][R10.64] ;  /* 0x000000040a157981 */ /* 0x0004e2000c2e1900 */
[----:B------:R-:W-:-:S05]  /*01b0*/  IMAD.WIDE R6, R3, 0x4, R4 ;  /* 0x0000000403067825 */ /* 0x000fca00078e0204 */
[----:B------:R5:W3:Y:S01]  /*01c0*/  LDG.E.EL R26, desc[UR4][R6.64] ;  /* 0x00000004061a7981 */ /* 0x000ae2000c2e1900 */
[----:B----4-:R-:W-:-:S05]  /*01d0*/  IMAD.WIDE R4, R27, 0x4, R8 ;  /* 0x000000041b047825 */ /* 0x010fca00078e0208 */
[----:B------:R4:W3:Y:S01]  /*01e0*/  LDG.E.EL R18, desc[UR4][R4.64] ;  /* 0x0000000404127981 */ /* 0x0008e2000c2e1900 */
[----:B0-2---:R-:W-:-:S04]  /*01f0*/  IMAD.WIDE R10, R27, 0x4, R28 ;  /* 0x000000041b0a7825 */ /* 0x005fc800078e021c */
[----:B-----5:R-:W-:Y:S01]  /*0200*/  IMAD.WIDE R6, R17, 0x4, R12 ;  /* 0x0000000411067825 */ /* 0x020fe200078e020c */
[----:B------:R0:W2:Y:S01]  /*0210*/  LDG.E.EL R20, desc[UR4][R10.64] ;  /* 0x000000040a147981 */ /* 0x0000a2000c2e1900 */
[----:B----4-:R-:W0:Y:S03]  /*0220*/  LDC.64 R4, c[0x0][0x238] ;  /* 0x00008e00ff047b82 */ /* 0x010e260000000a00 */
[----:B------:R-:W4:Y:S01]  /*0230*/  LDG.E.128 R12, desc[UR4][R6.64] ;  /* 0x00000004060c7981 */ /* 0x000f22000c1e1d00 */
[----:B-1----:R-:W-:-:S04]  /*0240*/  IMAD.WIDE R22, R27, 0x4, R24 ;  /* 0x000000041b167825 */ /* 0x002fc800078e0218 */
[C---:B------:R-:W-:Y:S02]  /*0250*/  IMAD.WIDE R8, R3.reuse, 0x4, R8 ;  /* 0x0000000403087825 */ /* 0x040fe400078e0208 */
[----:B------:R-:W5:Y:S02]  /*0260*/  LDG.E.EL R22, desc[UR4][R22.64] ;  /* 0x0000000416167981 */ /* 0x000f64000c2e1900 */
[----:B------:R-:W-:Y:S02]  /*0270*/  IMAD.WIDE R28, R3, 0x4, R28 ;  /* 0x00000004031c7825 */ /* 0x000fe400078e021c */
[----:B------:R-:W2:Y:S04]  /*0280*/  LDG.E.EL R16, desc[UR4][R8.64] ;  /* 0x0000000408107981 */ /* 0x000ea8000c2e1900 */
[----:B------:R1:W2:Y:S01]  /*0290*/  LDG.E.EL R0, desc[UR4][R28.64] ;  /* 0x000000041c007981 */ /* 0x0002a2000c2e1900 */
[----:B0-----:R-:W-:-:S05]  /*02a0*/  IMAD.WIDE R10, R27, 0x4, R4 ;  /* 0x000000041b0a7825 */ /* 0x001fca00078e0204 */
[----:B------:R-:W5:Y:S04]  /*02b0*/  LDG.E.EL R23, desc[UR4][R10.64] ;  /* 0x000000040a177981 */ /* 0x000f68000c2e1900 */
[----:B------:R-:W5:Y:S01]  /*02c0*/  LDG.E.128 R8, desc[UR4][R6.64+0x800] ;  /* 0x0008000406087981 */ /* 0x000f62000c1e1d00 */
[----:B------:R-:W-:-:S04]  /*02d0*/  IMAD.WIDE R24, R3, 0x4, R24 ;  /* 0x0000000403187825 */ /* 0x000fc800078e0218 */
[----:B------:R-:W-:Y:S01]  /*02e0*/  IMAD.WIDE R4, R3, 0x4, R4 ;  /* 0x0000000403047825 */ /* 0x000fe200078e0204 */
[----:B------:R-:W5:Y:S04]  /*02f0*/  LDG.E.EL R2, desc[UR4][R24.64] ;  /* 0x0000000418027981 */ /* 0x000f68000c2e1900 */
[----:B------:R0:W5:Y:S01]  /*0300*/  LDG.E.EL R3, desc[UR4][R4.64] ;  /* 0x0000000404037981 */ /* 0x000162000c2e1900 */
[--C-:B-1----:R-:W-:Y:S02]  /*0310*/  SHF.R.S32.HI R28, RZ, 0x1f, R19.reuse ;  /* 0x0000001fff1c7819 */ /* 0x102fe40000011413 */
[----:B0-----:R-:W-:Y:S02]  /*0320*/  SHF.R.S32.HI R4, RZ, 0x1f, R19 ;  /* 0x0000001fff047819 */ /* 0x001fe40000011413 */
[----:B------:R-:W-:-:S02]  /*0330*/  SHF.R.S32.HI R24, RZ, 0x1f, R17 ;  /* 0x0000001fff187819 */ /* 0x000fc40000011411 */
[-C--:B------:R-:W-:Y:S02]  /*0340*/  LEA.HI R29, R4, R19.reuse, RZ, 0x12 ;  /* 0x00000013041d7211 */ /* 0x080fe400078f90ff */
[----:B------:R-:W-:Y:S02]  /*0350*/  LEA.HI R28, R28, R19, RZ, 0x12 ;  /* 0x000000131c1c7211 */ /* 0x000fe400078f90ff */
[----:B------:R-:W-:Y:S02]  /*0360*/  SHF.L.U32 R5, R29, 0x2, RZ ;  /* 0x000000021d057819 */ /* 0x000fe400000006ff */
[----:B------:R-:W-:Y:S02]  /*0370*/  LEA.HI R24, R24, R17, RZ, 0x12 ;  /* 0x0000001118187211 */ /* 0x000fe400078f90ff */
[----:B------:R-:W-:Y:S02]  /*0380*/  LOP3.LUT R4, R28, 0xfffc0000, RZ, 0xc0, !PT ;  /* 0xfffc00001c047812 */ /* 0x000fe400078ec0ff */
[----:B------:R-:W-:-:S02]  /*0390*/  LOP3.LUT R5, R5, 0xfff00000, RZ, 0xc0, !PT ;  /* 0xfff0000005057812 */ /* 0x000fc400078ec0ff */
[----:B------:R-:W-:Y:S02]  /*03a0*/  SHF.L.U32 R24, R24, 0x2, RZ ;  /* 0x0000000218187819 */ /* 0x000fe400000006ff */
[----:B------:R-:W-:Y:S02]  /*03b0*/  IADD3 R5, R5, R19, -R4 ;  /* 0x0000001305057210 */ /* 0x000fe40007ffe804 */
[----:B------:R-:W-:Y:S01]  /*03c0*/  LOP3.LUT R25, R24, 0xfff00000, RZ, 0xc0, !PT ;  /* 0xfff0000018197812 */ /* 0x000fe200078ec0ff */
[----:B---3--:R-:W-:-:S06]  /*03d0*/  FADD R27, R21, 9.9999997473787516356e-06 ;  /* 0x3727c5ac151b7421 */ /* 0x008fcc0000000000 */
[----:B------:R-:W0:Y:S01]  /*03e0*/  MUFU.SQRT R27, R27 ;  /* 0x0000001b001b7308 */ /* 0x000e220000002000 */
[----:B------:R-:W-:-:S07]  /*03f0*/  FADD R26, R26, 9.9999997473787516356e-06 ;  /* 0x3727c5ac1a1a7421 */ /* 0x000fce0000000000 */
[----:B------:R-:W1:Y:S01]  /*0400*/  MUFU.SQRT R21, R26 ;  /* 0x0000001a00157308 */ /* 0x000e620000002000 */
[C---:B0-----:R-:W-:Y:S02]  /*0410*/  FSETP.GT.AND P0, PT, R27.reuse, 8.50705917302346158658e+37, PT ;  /* 0x7e8000001b00780b */ /* 0x041fe40003f04000 */
[----:B------:R-:W-:Y:S02]  /*0420*/  FSETP.GEU.AND P2, PT, R27, 1.175494350822287508e-38, PT ;  /* 0x008000001b00780b */ /* 0x000fe40003f4e000 */
[C---:B-1----:R-:W-:Y:S02]  /*0430*/  FSETP.GT.AND P1, PT, R21.reuse, 8.50705917302346158658e+37, PT ;  /* 0x7e8000001500780b */ /* 0x042fe40003f24000 */
[----:B------:R-:W-:-:S07]  /*0440*/  FSETP.GEU.AND P3, PT, R21, 1.175494350822287508e-38, PT ;  /* 0x008000001500780b */ /* 0x000fce0003f6e000 */
[----:B------:R-:W-:Y:S01]  /*0450*/  @P0 FMUL R27, R27, 0.25 ;  /* 0x3e8000001b1b0820 */ /* 0x000fe20000400000 */
[----:B------:R-:W-:-:S03]  /*0460*/  HFMA2.MMA R26, -RZ, RZ, 1.625, 0 ;  /* 0x3e800000ff1a7435 */ /* 0x000fc600000001ff */
[----:B------:R-:W-:Y:S01]  /*0470*/  @!P2 FMUL R27, R27, 16777216 ;  /* 0x4b8000001b1ba820 */ /* 0x000fe20000400000 */
[----:B------:R-:W-:-:S05]  /*0480*/  @P1 FMUL R21, R21, 0.25 ;  /* 0x3e80000015151820 */ /* 0x000fca0000400000 */
[----:B------:R-:W0:Y:S01]  /*0490*/  MUFU.RCP R27, R27 ;  /* 0x0000001b001b7308 */ /* 0x000e220000001000 */
[----:B------:R-:W-:Y:S01]  /*04a0*/  @!P3 FMUL R21, R21, 16777216 ;  /* 0x4b8000001515b820 */ /* 0x000fe20000400000 */
[----:B------:R-:W-:Y:S01]  /*04b0*/  FSEL R24, R26, 1, P0 ;  /* 0x3f8000001a187808 */ /* 0x000fe20000000000 */
[--C-:B----4-:R-:W-:Y:S01]  /*04c0*/  FADD R15, R15, R18.reuse ;  /* 0x000000120f0f7221 */ /* 0x110fe20000000000 */
[----:B------:R-:W-:-:S04]  /*04d0*/  FADD R14, R14, R18 ;  /* 0x000000120e0e7221 */ /* 0x000fc80000000000 */
[----:B------:R-:W1:Y:S01]  /*04e0*/  MUFU.RCP R19, R21 ;  /* 0x0000001500137308 */ /* 0x000e620000001000 */
[--C-:B------:R-:W-:Y:S01]  /*04f0*/  FADD R13, R13, R18.reuse ;  /* 0x000000120d0d7221 */ /* 0x100fe20000000000 */
[----:B------:R-:W-:Y:S01]  /*0500*/  FADD R12, R12, R18 ;  /* 0x000000120c0c7221 */ /* 0x000fe20000000000 */
[----:B------:R-:W-:Y:S01]  /*0510*/  SHF.R.S32.HI R18, RZ, 0x1f, R17 ;  /* 0x0000001fff127819 */ /* 0x000fe20000011411 */
[----:B------:R-:W-:Y:S01]  /*0520*/  @!P2 FMUL R24, R24, 16777216 ;  /* 0x4b8000001818a820 */ /* 0x000fe20000400000 */
[----:B------:R-:W-:Y:S02]  /*0530*/  FSEL R26, R26, 1, P1 ;  /* 0x3f8000001a1a7808 */ /* 0x000fe40000800000 */
[-C--:B------:R-:W-:Y:S01]  /*0540*/  LEA.HI R18, R18, R17.reuse, RZ, 0x12 ;  /* 0x0000001112127211 */ /* 0x080fe200078f90ff */
[----:B0-----:R-:W-:Y:S01]  /*0550*/  FMUL R27, R27, R24 ;  /* 0x000000181b1b7220 */ /* 0x001fe20000400000 */
[----:B--2---:R-:W-:Y:S01]  /*0560*/  FADD R28, -R20, R13 ;  /* 0x0000000d141c7221 */ /* 0x004fe20000000100 */
[----:B------:R-:W-:Y:S01]  /*0570*/  @!P3 FMUL R26, R26, 16777216 ;  /* 0x4b8000001a1ab820 */ /* 0x000fe20000400000 */
[----:B------:R-:W-:Y:S01]  /*0580*/  LOP3.LUT R18, R18, 0xfffc0000, RZ, 0xc0, !PT ;  /* 0xfffc000012127812 */ /* 0x000fe200078ec0ff */
[----:B------:R-:W-:Y:S01]  /*0590*/  FADD R24, -R20, R14 ;  /* 0x0000000e14187221 */ /* 0x000fe20000000100 */
[----:B-----5:R-:W-:Y:S01]  /*05a0*/  FADD R8, R8, R16 ;  /* 0x0000001008087221 */ /* 0x020fe20000000000 */
[----:B------:R0:W-:Y:S01]  /*05b0*/  STG.E.128 desc[UR4][R6.64], R12 ;  /* 0x0000000c06007986 */ /* 0x0001e2000c101d04 */
[----:B-1----:R-:W-:Y:S01]  /*05c0*/  FMUL R19, R19, R26 ;  /* 0x0000001a13137220 */ /* 0x002fe20000400000 */
[----:B------:R-:W-:Y:S01]  /*05d0*/  FMUL R29, R27, R28 ;  /* 0x0000001c1b1d7220 */ /* 0x000fe20000400000 */
[----:B------:R-:W-:Y:S01]  /*05e0*/  IADD3 R17, R25, R17, -R18 ;  /* 0x0000001119117210 */ /* 0x000fe20007ffe812 */
[C---:B------:R-:W-:Y:S01]  /*05f0*/  FADD R26, -R20.reuse, R12 ;  /* 0x0000000c141a7221 */ /* 0x040fe20000000100 */
[----:B------:R-:W-:Y:S01]  /*0600*/  FMUL R28, R27, R24 ;  /* 0x000000181b1c7220 */ /* 0x000fe20000400000 */
[----:B------:R-:W-:-:S02]  /*0610*/  FADD R25, -R20, R15 ;  /* 0x0000000f14197221 */ /* 0x000fc40000000100 */
[----:B------:R-:W1:Y:S01]  /*0620*/  LDC.64 R20, c[0x0][0x240] ;  /* 0x00009000ff147b82 */ /* 0x000e620000000a00 */
[--C-:B------:R-:W-:Y:S01]  /*0630*/  FADD R9, R9, R16.reuse ;  /* 0x0000001009097221 */ /* 0x100fe20000000000 */
[--C-:B------:R-:W-:Y:S01]  /*0640*/  FADD R11, R11, R16.reuse ;  /* 0x000000100b0b7221 */ /* 0x100fe20000000000 */
[----:B------:R-:W-:Y:S01]  /*0650*/  FADD R10, R10, R16 ;  /* 0x000000100a0a7221 */ /* 0x000fe20000000000 */
[----:B0-----:R-:W-:Y:S01]  /*0660*/  FADD R14, -R0, R8 ;  /* 0x00000008000e7221 */ /* 0x001fe20000000100 */
[C---:B------:R-:W-:Y:S01]  /*0670*/  FMUL R12, R27.reuse, R26 ;  /* 0x0000001a1b0c7220 */ /* 0x040fe20000400000 */
[C-C-:B------:R-:W-:Y:S01]  /*0680*/  FFMA R13, R22.reuse, R28, R23.reuse ;  /* 0x0000001c160d7223 */ /* 0x140fe20000000017 */
[----:B------:R-:W-:Y:S01]  /*0690*/  FMUL R26, R27, R25 ;  /* 0x000000191b1a7220 */ /* 0x000fe20000400000 */
[----:B------:R-:W-:Y:S02]  /*06a0*/  FMUL R28, R19, R14 ;  /* 0x0000000e131c7220 */ /* 0x000fe40000400000 */
[----:B------:R-:W0:Y:S01]  /*06b0*/  LDC.64 R14, c[0x0][0x248] ;  /* 0x00009200ff0e7b82 */ /* 0x000e220000000a00 */
[C-C-:B------:R-:W-:Y:S01]  /*06c0*/  FFMA R24, R22.reuse, R29, R23.reuse ;  /* 0x0000001d16187223 */ /* 0x140fe20000000017 */
[C-C-:B------:R-:W-:Y:S01]  /*06d0*/  FFMA R12, R22.reuse, R12, R23.reuse ;  /* 0x0000000c160c7223 */ /* 0x140fe20000000017 */
[----:B------:R-:W-:Y:S01]  /*06e0*/  FFMA R22, R22, R26, R23 ;  /* 0x0000001a16167223 */ /* 0x000fe20000000017 */
[C---:B------:R-:W-:Y:S01]  /*06f0*/  FADD R16, -R0.reuse, R9 ;  /* 0x0000000900107221 */ /* 0x040fe20000000100 */
[C---:B------:R-:W-:Y:S01]  /*0700*/  FADD R26, -R0.reuse, R11 ;  /* 0x0000000b001a7221 */ /* 0x040fe20000000100 */
[----:B------:R-:W-:-:S02]  /*0710*/  FADD R0, -R0, R10 ;  /* 0x0000000a00007221 */ /* 0x000fc40000000100 */
[C---:B------:R-:W-:Y:S01]  /*0720*/  FMUL R25, R19.reuse, R16 ;  /* 0x0000001013197220 */ /* 0x040fe20000400000 */
[C---:B------:R-:W-:Y:S01]  /*0730*/  FMUL R16, R19.reuse, R26 ;  /* 0x0000001a13107220 */ /* 0x040fe20000400000 */
[----:B------:R-:W-:Y:S01]  /*0740*/  FMUL R26, R19, R0 ;  /* 0x00000000131a7220 */ /* 0x000fe20000400000 */
[C-C-:B------:R-:W-:Y:S01]  /*0750*/  FFMA R0, R2.reuse, R28, R3.reuse ;  /* 0x0000001c02007223 */ /* 0x140fe20000000003 */
[--C-:B------:R-:W-:Y:S01]  /*0760*/  FFMA R25, R2, R25, R3.reuse ;  /* 0x0000001902197223 */ /* 0x100fe20000000003 */
[----:B------:R-:W-:Y:S01]  /*0770*/  FSETP.GEU.AND P6, PT, R22, RZ, PT ;  /* 0x000000ff1600720b */ /* 0x000fe20003fce000 */
[C-C-:B------:R-:W-:Y:S01]  /*0780*/  FFMA R26, R2.reuse, R26, R3.reuse ;  /* 0x0000001a021a7223 */ /* 0x140fe20000000003 */
[----:B------:R-:W-:Y:S01]  /*0790*/  FFMA R2, R2, R16, R3 ;  /* 0x0000001002027223 */ /* 0x000fe20000000003 */
[----:B------:R-:W-:Y:S02]  /*07a0*/  FSETP.GEU.AND P0, PT, R13, RZ, PT ;  /* 0x000000ff0d00720b */ /* 0x000fe40003f0e000 */
[----:B------:R-:W-:-:S02]  /*07b0*/  FSETP.GEU.AND P1, PT, R24, RZ, PT ;  /* 0x000000ff1800720b */ /* 0x000fc40003f2e000 */
[----:B------:R-:W-:Y:S02]  /*07c0*/  FSETP.GEU.AND P2, PT, R12, RZ, PT ;  /* 0x000000ff0c00720b */ /* 0x000fe40003f4e000 */
[----:B------:R-:W-:Y:S02]  /*07d0*/  SEL R19, R22, RZ, P6 ;  /* 0x000000ff16137207 */ /* 0x000fe40003000000 */
[----:B------:R-:W-:Y:S02]  /*07e0*/  IADD3 R3, R18, R17, RZ ;  /* 0x0000001112037210 */ /* 0x000fe40007ffe0ff */
[----:B------:R-:W-:Y:S02]  /*07f0*/  FSETP.GEU.AND P3, PT, R2, RZ, PT ;  /* 0x000000ff0200720b */ /* 0x000fe40003f6e000 */
[----:B------:R-:W-:Y:S02]  /*0800*/  FSETP.GEU.AND P4, PT, R26, RZ, PT ;  /* 0x000000ff1a00720b */ /* 0x000fe40003f8e000 */
[----:B------:R-:W-:-:S02]  /*0810*/  FSETP.GEU.AND P5, PT, R25, RZ, PT ;  /* 0x000000ff1900720b */ /* 0x000fc40003fae000 */
[----:B------:R-:W-:Y:S01]  /*0820*/  FSETP.GEU.AND P6, PT, R0, RZ, PT ;  /* 0x000000ff0000720b */ /* 0x000fe20003fce000 */
[--C-:B-1----:R-:W-:Y:S01]  /*0830*/  IMAD.WIDE R28, R17, 0x4, R20.reuse ;  /* 0x00000004111c7825 */ /* 0x102fe200078e0214 */
[----:B------:R-:W-:Y:S02]  /*0840*/  IADD3 R27, R4, R5, RZ ;  /* 0x00000005041b7210 */ /* 0x000fe40007ffe0ff */
[----:B------:R-:W-:Y:S01]  /*0850*/  SEL R18, R13, RZ, P0 ;  /* 0x000000ff0d127207 */ /* 0x000fe20000000000 */
[----:B------:R-:W-:Y:S01]  /*0860*/  IMAD.WIDE R4, R5, 0x4, R20 ;  /* 0x0000000405047825 */ /* 0x000fe200078e0214 */
[----:B------:R-:W-:Y:S02]  /*0870*/  SEL R17, R24, RZ, P1 ;  /* 0x000000ff18117207 */ /* 0x000fe40000800000 */
[----:B------:R-:W-:Y:S02]  /*0880*/  SEL R16, R12, RZ, P2 ;  /* 0x000000ff0c107207 */ /* 0x000fe40001000000 */
[----:B------:R-:W-:Y:S01]  /*0890*/  SEL R23, R2, RZ, P3 ;  /* 0x000000ff02177207 */ /* 0x000fe20001800000 */
[----:B0-----:R-:W-:Y:S01]  /*08a0*/  IMAD.WIDE R2, R3, 0x4, R14 ;  /* 0x0000000403027825 */ /* 0x001fe200078e020e */
[----:B------:R-:W-:-:S02]  /*08b0*/  SEL R22, R26, RZ, P4 ;  /* 0x000000ff1a167207 */ /* 0x000fc40002000000 */
[----:B------:R-:W-:Y:S02]  /*08c0*/  SEL R21, R25, RZ, P5 ;  /* 0x000000ff19157207 */ /* 0x000fe40002800000 */
[----:B------:R-:W-:Y:S01]  /*08d0*/  SEL R20, R0, RZ, P6 ;  /* 0x000000ff00147207 */ /* 0x000fe20003000000 */
[----:B------:R-:W-:Y:S01]  /*08e0*/  IMAD.WIDE R14, R27, 0x4, R14 ;  /* 0x000000041b0e7825 */ /* 0x000fe200078e020e */
[----:B------:R-:W-:Y:S04]  /*08f0*/  STG.E.128 desc[UR4][R6.64+0x800], R8 ;  /* 0x0008000806007986 */ /* 0x000fe8000c101d04 */
[----:B------:R-:W-:Y:S04]  /*0900*/  STG.E.128 desc[UR4][R28.64], R16 ;  /* 0x000000101c007986 */ /* 0x000fe8000c101d04 */
[----:B------:R-:W-:Y:S04]  /*0910*/  STG.E.128 desc[UR4][R4.64], R20 ;  /* 0x0000001404007986 */ /* 0x000fe8000c101d04 */
[----:B------:R-:W-:Y:S04]  /*0920*/  STG.E.128 desc[UR4][R2.64], R16 ;  /* 0x0000001002007986 */ /* 0x000fe8000c101d04 */
[----:B------:R-:W-:Y:S01]  /*0930*/  STG.E.128 desc[UR4][R14.64], R20 ;  /* 0x000000140e007986 */ /* 0x000fe2000c101d04 */
[----:B------:R-:W-:Y:S05]  /*0940*/  EXIT ;  /* 0x000000000000794d */ /* 0x000fea0003800000 */
.L_x_0:
[----:B------:R-:W-:-:S00]  /*0950*/  BRA `(.L_x_0) ;  /* 0xfffffffc00fc7947 */ /* 0x000fc0000383ffff */
[----:B------:R-:W-:-:S00]  /*0960*/  NOP ;  /* 0x0000000000007918 */ /* 0x000fc00000000000 */
        /* <DEDUP_REMOVED lines=9> */
.L_x_1:


//--------------------- .nv.global.init           --------------------------
	.section	.nv.global.init,"aw",@progbits
.nv.global.init:
	.type		_$_str,@object
	.size		_$_str,(_$_str_$_2 - _$_str)
_$_str:
        /*0000*/ 	.byte	0x5f, 0x5f, 0x43, 0x55, 0x44, 0x41, 0x5f, 0x46, 0x54, 0x5a, 0x00
	.type		_$_str_$_2,@object
	.size		_$_str_$_2,(.L_1 - _$_str_$_2)
_$_str_$_2:
        /*000b*/ 	.byte	0x5f, 0x5f, 0x43, 0x55, 0x44, 0x41, 0x5f, 0x50, 0x52, 0x45, 0x43, 0x5f, 0x53, 0x51, 0x52, 0x54
        /*001b*/ 	.byte	0x00
.L_1:


//--------------------- .nv.constant0.triton_poi_fused__native_batch_norm_legit_no_training_cat_convolution_relu_34 --------------------------
	.section	.nv.constant0.triton_poi_fused__native_batch_norm_legit_no_training_cat_convolution_relu_34,"a",@progbits
	.sectionflags	@""
	.align	4
.nv.constant0.triton_poi_fused__native_batch_norm_legit_no_training_cat_convolution_relu_34:
	.zero		596
